//
// Generated by NVIDIA NVVM Compiler
//
// Compiler Build ID: CL-36424714
// Cuda compilation tools, release 13.0, V13.0.88
// Based on NVVM 20.0.0
//

.version 9.0
.target sm_100
.address_size 64

	// .globl	_Z6matmulPfS_S_

.visible .entry _Z6matmulPfS_S_(
	.param .u64 .ptr .align 1 _Z6matmulPfS_S__param_0,
	.param .u64 .ptr .align 1 _Z6matmulPfS_S__param_1,
	.param .u64 .ptr .align 1 _Z6matmulPfS_S__param_2
)
{
	.reg .pred 	%p<2>;
	.reg .b32 	%r<13>;
	.reg .b32 	%f<28>;
	.reg .b64 	%rd<27>;

	ld.param.u64 	%rd8, [_Z6matmulPfS_S__param_0];
	ld.param.u64 	%rd9, [_Z6matmulPfS_S__param_1];
	ld.param.u64 	%rd10, [_Z6matmulPfS_S__param_2];
	cvta.to.global.u64 	%rd11, %rd10;
	cvta.to.global.u64 	%rd12, %rd9;
	cvta.to.global.u64 	%rd13, %rd8;
	mov.u32 	%r4, %ctaid.x;
	mov.u32 	%r5, %ntid.x;
	mov.u32 	%r6, %tid.x;
	mad.lo.s32 	%r7, %r4, %r5, %r6;
	mov.u32 	%r8, %ctaid.y;
	mov.u32 	%r9, %ntid.y;
	mov.u32 	%r10, %tid.y;
	mad.lo.s32 	%r11, %r8, %r9, %r10;
	mul.wide.u32 	%rd14, %r7, 8192;
	cvt.u64.u32 	%rd15, %r11;
	add.s64 	%rd16, %rd14, %rd15;
	shl.b64 	%rd17, %rd16, 2;
	add.s64 	%rd1, %rd13, %rd17;
	mov.b32 	%r12, 0;
	st.global.u32 	[%rd1], %r12;
	mul.wide.u32 	%rd18, %r7, 32768;
	add.s64 	%rd19, %rd18, %rd12;
	add.s64 	%rd26, %rd19, 16;
	mul.wide.u32 	%rd20, %r9, %r8;
	cvt.u64.u32 	%rd21, %r10;
	add.s64 	%rd22, %rd20, %rd21;
	shl.b64 	%rd23, %rd22, 2;
	add.s64 	%rd24, %rd23, %rd11;
	add.s64 	%rd25, %rd24, 131072;
	mov.f32 	%f27, 0f00000000;
$L__BB0_1:
	ld.global.f32 	%f4, [%rd26+-16];
	ld.global.f32 	%f5, [%rd25+-131072];
	fma.rn.f32 	%f6, %f4, %f5, %f27;
	st.global.f32 	[%rd1], %f6;
	ld.global.f32 	%f7, [%rd26+-12];
	ld.global.f32 	%f8, [%rd25+-98304];
	fma.rn.f32 	%f9, %f7, %f8, %f6;
	st.global.f32 	[%rd1], %f9;
	ld.global.f32 	%f10, [%rd26+-8];
	ld.global.f32 	%f11, [%rd25+-65536];
	fma.rn.f32 	%f12, %f10, %f11, %f9;
	st.global.f32 	[%rd1], %f12;
	ld.global.f32 	%f13, [%rd26+-4];
	ld.global.f32 	%f14, [%rd25+-32768];
	fma.rn.f32 	%f15, %f13, %f14, %f12;
	st.global.f32 	[%rd1], %f15;
	ld.global.f32 	%f16, [%rd26];
	ld.global.f32 	%f17, [%rd25];
	fma.rn.f32 	%f18, %f16, %f17, %f15;
	st.global.f32 	[%rd1], %f18;
	ld.global.f32 	%f19, [%rd26+4];
	ld.global.f32 	%f20, [%rd25+32768];
	fma.rn.f32 	%f21, %f19, %f20, %f18;
	st.global.f32 	[%rd1], %f21;
	ld.global.f32 	%f22, [%rd26+8];
	ld.global.f32 	%f23, [%rd25+65536];
	fma.rn.f32 	%f24, %f22, %f23, %f21;
	st.global.f32 	[%rd1], %f24;
	ld.global.f32 	%f25, [%rd26+12];
	ld.global.f32 	%f26, [%rd25+98304];
	fma.rn.f32 	%f27, %f25, %f26, %f24;
	st.global.f32 	[%rd1], %f27;
	add.s32 	%r12, %r12, 8;
	add.s64 	%rd26, %rd26, 32;
	add.s64 	%rd25, %rd25, 262144;
	setp.ne.s32 	%p1, %r12, 8192;
	@%p1 bra 	$L__BB0_1;
	ret;

}


// ===== COMPILED SASS (sm_100) =====

	.target	sm_100

	.elftype	@"ET_EXEC"


//--------------------- .note.nv.tkinfo           --------------------------
	.section	.note.nv.tkinfo,"",@"SHT_NOTE"
	.sectionflags	@"SHF_NOTE_NV_TKINFO"
	.tkinfo
        /*0018*/ 	.word	0x00000002
        /*0030*/ 	.string	""
        /*0030*/ 	.string	"ptxas"
        /*0030*/ 	.string	"Cuda compilation tools, release 13.0, V13.0.88"
        /*0030*/ 	.string	"Build cuda_13.0.r13.0/compiler.36424714_0"
        /*0030*/ 	.string	"-arch sm_100 -m 64 "



//--------------------- .note.nv.cuinfo           --------------------------
	.section	.note.nv.cuinfo,"",@"SHT_NOTE"
	.sectionflags	@"SHF_NOTE_NV_CUINFO"
        /*0018*/ 	.short	0x0002
        /*001a*/ 	.short	0x0064
        /*001c*/ 	.short	0x0082
	.zero		2


//--------------------- .nv.info                  --------------------------
	.section	.nv.info,"",@"SHT_CUDA_INFO"
	.align	4


	//----- nvinfo : EIATTR_REGCOUNT
	.align		4
        /*0000*/ 	.byte	0x04, 0x2f
        /*0002*/ 	.short	(.L_1 - .L_0)
	.align		4
.L_0:
        /*0004*/ 	.word	index@(_Z6matmulPfS_S_)
        /*0008*/ 	.word	0x00000012


	//----- nvinfo : EIATTR_FRAME_SIZE
	.align		4
.L_1:
        /*000c*/ 	.byte	0x04, 0x11
        /*000e*/ 	.short	(.L_3 - .L_2)
	.align		4
.L_2:
        /*0010*/ 	.word	index@(_Z6matmulPfS_S_)
        /*0014*/ 	.word	0x00000000


	//----- nvinfo : EIATTR_MIN_STACK_SIZE
	.align		4
.L_3:
        /*0018*/ 	.byte	0x04, 0x12
        /*001a*/ 	.short	(.L_5 - .L_4)
	.align		4
.L_4:
        /*001c*/ 	.word	index@(_Z6matmulPfS_S_)
        /*0020*/ 	.word	0x00000000
.L_5:


//--------------------- .nv.compat                --------------------------
	.section	.nv.compat,"",@"SHT_CUDA_COMPAT_INFO"
	.align	4
        /*0000*/ 	.byte	0x02, 0x09, 0x00, 0x00, 0x02, 0x02, 0x01, 0x00, 0x02, 0x05, 0x05, 0x00, 0x03, 0x07, 0x01, 0x01
        /*0010*/ 	.byte	0x02, 0x03, 0x00, 0x00, 0x02, 0x06, 0x01, 0x00, 0x04, 0x0b, 0x08, 0x00, 0x09, 0x00, 0x00, 0x00
        /*0020*/ 	.byte	0x00, 0x00, 0x00, 0x00


//--------------------- .nv.info._Z6matmulPfS_S_  --------------------------
	.section	.nv.info._Z6matmulPfS_S_,"",@"SHT_CUDA_INFO"
	.sectionflags	@""
	.align	4


	//----- nvinfo : EIATTR_CUDA_API_VERSION
	.align		4
        /*0000*/ 	.byte	0x04, 0x37
        /*0002*/ 	.short	(.L_7 - .L_6)
.L_6:
        /*0004*/ 	.word	0x00000082


	//----- nvinfo : EIATTR_KPARAM_INFO
	.align		4
.L_7:
        /*0008*/ 	.byte	0x04, 0x17
        /*000a*/ 	.short	(.L_9 - .L_8)
.L_8:
        /*000c*/ 	.word	0x00000000
        /*0010*/ 	.short	0x0002
        /*0012*/ 	.short	0x0010
        /*0014*/ 	.byte	0x00, 0xf5, 0x21, 0x00


	//----- nvinfo : EIATTR_KPARAM_INFO
	.align		4
.L_9:
        /*0018*/ 	.byte	0x04, 0x17
        /*001a*/ 	.short	(.L_11 - .L_10)
.L_10:
        /*001c*/ 	.word	0x00000000
        /*0020*/ 	.short	0x0001
        /*0022*/ 	.short	0x0008
        /*0024*/ 	.byte	0x00, 0xf5, 0x21, 0x00


	//----- nvinfo : EIATTR_KPARAM_INFO
	.align		4
.L_11:
        /*0028*/ 	.byte	0x04, 0x17
        /*002a*/ 	.short	(.L_13 - .L_12)
.L_12:
        /*002c*/ 	.word	0x00000000
        /*0030*/ 	.short	0x0000
        /*0032*/ 	.short	0x0000
        /*0034*/ 	.byte	0x00, 0xf5, 0x21, 0x00


	//----- nvinfo : EIATTR_SPARSE_MMA_MASK
	.align		4
.L_13:
        /*0038*/ 	.byte	0x03, 0x50
        /*003a*/ 	.short	0x0000


	//----- nvinfo : EIATTR_MAXREG_COUNT
	.align		4
        /*003c*/ 	.byte	0x03, 0x1b
        /*003e*/ 	.short	0x00ff


	//----- nvinfo : EIATTR_MERCURY_ISA_VERSION
	.align		4
        /*0040*/ 	.byte	0x03, 0x5f
        /*0042*/ 	.short	0x0101


	//----- nvinfo : EIATTR_VRC_CTA_INIT_COUNT
	.align		4
        /*0044*/ 	.byte	0x02, 0x4a
	.zero		1
	.zero		1


	//----- nvinfo : EIATTR_EXIT_INSTR_OFFSETS
	.align		4
        /*0048*/ 	.byte	0x04, 0x1c
        /*004a*/ 	.short	(.L_15 - .L_14)


	//   ....[0]....
.L_14:
        /*004c*/ 	.word	0x00000a60


	//----- nvinfo : EIATTR_CBANK_PARAM_SIZE
	.align		4
.L_15:
        /*0050*/ 	.byte	0x03, 0x19
        /*0052*/ 	.short	0x0018


	//----- nvinfo : EIATTR_PARAM_CBANK
	.align		4
        /*0054*/ 	.byte	0x04, 0x0a
        /*0056*/ 	.short	(.L_17 - .L_16)
	.align		4
.L_16:
        /*0058*/ 	.word	index@(.nv.constant0._Z6matmulPfS_S_)
        /*005c*/ 	.short	0x0380
        /*005e*/ 	.short	0x0018


	//----- nvinfo : EIATTR_SW_WAR
	.align		4
.L_17:
        /*0060*/ 	.byte	0x04, 0x36
        /*0062*/ 	.short	(.L_19 - .L_18)
.L_18:
        /*0064*/ 	.word	0x00000008
.L_19:


//--------------------- .nv.callgraph             --------------------------
	.section	.nv.callgraph,"",@"SHT_CUDA_CALLGRAPH"
	.align	4
	.sectionentsize	8
	.align		4
        /*0000*/ 	.word	0x00000000
	.align		4
        /*0004*/ 	.word	0xffffffff
	.align		4
        /*0008*/ 	.word	0x00000000
	.align		4
        /*000c*/ 	.word	0xfffffffe
	.align		4
        /*0010*/ 	.word	0x00000000
	.align		4
        /*0014*/ 	.word	0xfffffffd
	.align		4
        /*0018*/ 	.word	0x00000000
	.align		4
        /*001c*/ 	.word	0xfffffffc


//--------------------- .text._Z6matmulPfS_S_     --------------------------
	.section	.text._Z6matmulPfS_S_,"ax",@progbits
	.align	128
        .global         _Z6matmulPfS_S_
        .type           _Z6matmulPfS_S_,@function
        .size           _Z6matmulPfS_S_,(.L_x_2 - _Z6matmulPfS_S_)
        .other          _Z6matmulPfS_S_,@"STO_CUDA_ENTRY STV_DEFAULT"
_Z6matmulPfS_S_:
.text._Z6matmulPfS_S_:
[----:B------:R-:W-:Y:S01]  /*0000*/  LDC R1, c[0x0][0x37c] ;  /* 0x0000df00ff017b82 */ /* 0x000fe20000000800 */
[----:B------:R-:W0:Y:S07]  /*0010*/  S2R R6, SR_TID.Y ;  /* 0x0000000000067919 */ /* 0x000e2e0000002200 */
[----:B------:R-:W1:Y:S01]  /*0020*/  LDC R11, c[0x0][0x360] ;  /* 0x0000d800ff0b7b82 */ /* 0x000e620000000800 */
[----:B------:R-:W2:Y:S01]  /*0030*/  LDCU.64 UR8, c[0x0][0x380] ;  /* 0x00007000ff0877ac */ /* 0x000ea20008000a00 */
[----:B------:R-:W-:Y:S01]  /*0040*/  HFMA2 R3, -RZ, RZ, 0, 0 ;  /* 0x00000000ff037431 */ /* 0x000fe200000001ff */
[----:B------:R-:W1:Y:S01]  /*0050*/  S2R R0, SR_TID.X ;  /* 0x0000000000007919 */ /* 0x000e620000002100 */
[----:B------:R-:W-:Y:S01]  /*0060*/  MOV R7, RZ ;  /* 0x000000ff00077202 */ /* 0x000fe20000000f00 */
[----:B------:R-:W3:Y:S03]  /*0070*/  LDCU.64 UR6, c[0x0][0x358] ;  /* 0x00006b00ff0677ac */ /* 0x000ee60008000a00 */
[----:B------:R-:W0:Y:S01]  /*0080*/  S2UR UR5, SR_CTAID.Y ;  /* 0x00000000000579c3 */ /* 0x000e220000002600 */
[----:B------:R-:W4:Y:S07]  /*0090*/  LDCU.64 UR10, c[0x0][0x390] ;  /* 0x00007200ff0a77ac */ /* 0x000f2e0008000a00 */
[----:B------:R-:W0:Y:S08]  /*00a0*/  LDC R13, c[0x0][0x364] ;  /* 0x0000d900ff0d7b82 */ /* 0x000e300000000800 */
[----:B------:R-:W1:Y:S08]  /*00b0*/  S2UR UR4, SR_CTAID.X ;  /* 0x00000000000479c3 */ /* 0x000e700000002500 */
[----:B------:R-:W5:Y:S01]  /*00c0*/  LDC.64 R8, c[0x0][0x388] ;  /* 0x0000e200ff087b82 */ /* 0x000f620000000a00 */
[----:B0-----:R-:W-:-:S02]  /*00d0*/  IMAD R2, R13, UR5, R6 ;  /* 0x000000050d027c24 */ /* 0x001fc4000f8e0206 */
[----:B------:R-:W-:-:S04]  /*00e0*/  IMAD.WIDE.U32 R6, R13, UR5, R6 ;  /* 0x000000050d067c25 */ /* 0x000fc8000f8e0006 */
[----:B-1----:R-:W-:Y:S01]  /*00f0*/  IMAD R11, R11, UR4, R0 ;  /* 0x000000040b0b7c24 */ /* 0x002fe2000f8e0200 */
[----:B----4-:R-:W-:Y:S01]  /*0100*/  LEA R0, P1, R6, UR10, 0x2 ;  /* 0x0000000a06007c11 */ /* 0x010fe2000f8210ff */
[----:B------:R-:W-:Y:S02]  /*0110*/  UMOV UR4, URZ ;  /* 0x000000ff00047c82 */ /* 0x000fe40008000000 */
[----:B------:R-:W-:Y:S01]  /*0120*/  IMAD.WIDE.U32 R4, R11, 0x2000, R2 ;  /* 0x000020000b047825 */ /* 0x000fe200078e0002 */
[----:B------:R-:W-:Y:S02]  /*0130*/  IADD3 R0, P2, PT, R0, 0x20000, RZ ;  /* 0x0002000000007810 */ /* 0x000fe40007f5e0ff */
[----:B------:R-:W-:Y:S02]  /*0140*/  LEA.HI.X R6, R6, UR11, R7, 0x2, P1 ;  /* 0x0000000b06067c11 */ /* 0x000fe400088f1407 */
[----:B--2---:R-:W-:-:S04]  /*0150*/  LEA R2, P0, R4, UR8, 0x2 ;  /* 0x0000000804027c11 */ /* 0x004fc8000f8010ff */
[----:B------:R-:W-:Y:S01]  /*0160*/  LEA.HI.X R3, R4, UR9, R5, 0x2, P0 ;  /* 0x0000000904037c11 */ /* 0x000fe200080f1405 */
[----:B-----5:R-:W-:-:S04]  /*0170*/  IMAD.WIDE.U32 R4, R11, 0x8000, R8 ;  /* 0x000080000b047825 */ /* 0x020fc800078e0008 */
[----:B------:R-:W-:Y:S01]  /*0180*/  HFMA2 R9, -RZ, RZ, 0, 0 ;  /* 0x00000000ff097431 */ /* 0x000fe200000001ff */
[----:B---3--:R0:W-:Y:S01]  /*0190*/  STG.E desc[UR6][R2.64], RZ ;  /* 0x000000ff02007986 */ /* 0x0081e2000c101906 */
[----:B------:R-:W-:-:S04]  /*01a0*/  IADD3 R8, P0, PT, R4, 0x10, RZ ;  /* 0x0000001004087810 */ /* 0x000fc80007f1e0ff */
[----:B------:R-:W-:Y:S02]  /*01b0*/  IADD3.X R7, PT, PT, RZ, R5, RZ, P0, !PT ;  /* 0x00000005ff077210 */ /* 0x000fe400007fe4ff */
[----:B------:R-:W-:-:S07]  /*01c0*/  IADD3.X R5, PT, PT, RZ, R6, RZ, P2, !PT ;  /* 0x00000006ff057210 */ /* 0x000fce00017fe4ff */
.L_x_0:
[----:B------:R-:W-:Y:S02]  /*01d0*/  MOV R6, R8 ;  /* 0x0000000800067202 */ /* 0x000fe40000000f00 */
[----:B------:R-:W-:-:S03]  /*01e0*/  MOV R4, R0 ;  /* 0x0000000000047202 */ /* 0x000fc60000000f00 */
[----:B------:R-:W2:Y:S04]  /*01f0*/  LDG.E R0, desc[UR6][R6.64+-0x10] ;  /* 0xfffff00606007981 */ /* 0x000ea8000c1e1900 */
[----:B------:R-:W2:Y:S02]  /*0200*/  LDG.E R8, desc[UR6][R4.64+-0x20000] ;  /* 0xfe00000604087981 */ /* 0x000ea4000c1e1900 */
[----:B-12---:R-:W-:-:S05]  /*0210*/  FFMA R9, R0, R8, R9 ;  /* 0x0000000800097223 */ /* 0x006fca0000000009 */
[----:B------:R1:W-:Y:S04]  /*0220*/  STG.E desc[UR6][R2.64], R9 ;  /* 0x0000000902007986 */ /* 0x0003e8000c101906 */
[----:B------:R-:W2:Y:S04]  /*0230*/  LDG.E R0, desc[UR6][R6.64+-0xc] ;  /* 0xfffff40606007981 */ /* 0x000ea8000c1e1900 */
[----:B------:R-:W2:Y:S02]  /*0240*/  LDG.E R8, desc[UR6][R4.64+-0x18000] ;  /* 0xfe80000604087981 */ /* 0x000ea4000c1e1900 */
[----:B--2---:R-:W-:-:S05]  /*0250*/  FFMA R11, R0, R8, R9 ;  /* 0x00000008000b7223 */ /* 0x004fca0000000009 */
[----:B------:R2:W-:Y:S04]  /*0260*/  STG.E desc[UR6][R2.64], R11 ;  /* 0x0000000b02007986 */ /* 0x0005e8000c101906 */
[----:B------:R-:W3:Y:S04]  /*0270*/  LDG.E R0, desc[UR6][R6.64+-0x8] ;  /* 0xfffff80606007981 */ /* 0x000ee8000c1e1900 */
[----:B------:R-:W3:Y:S02]  /*0280*/  LDG.E R8, desc[UR6][R4.64+-0x10000] ;  /* 0xff00000604087981 */ /* 0x000ee4000c1e1900 */
[----:B---3--:R-:W-:-:S05]  /*0290*/  FFMA R13, R0, R8, R11 ;  /* 0x00000008000d7223 */ /* 0x008fca000000000b */
[----:B------:R3:W-:Y:S04]  /*02a0*/  STG.E desc[UR6][R2.64], R13 ;  /* 0x0000000d02007986 */ /* 0x0007e8000c101906 */
[----:B------:R-:W1:Y:S04]  /*02b0*/  LDG.E R0, desc[UR6][R6.64+-0x4] ;  /* 0xfffffc0606007981 */ /* 0x000e68000c1e1900 */
[----:B------:R-:W1:Y:S02]  /*02c0*/  LDG.E R8, desc[UR6][R4.64+-0x8000] ;  /* 0xff80000604087981 */ /* 0x000e64000c1e1900 */
[----:B-1----:R-:W-:-:S05]  /*02d0*/  FFMA R9, R0, R8, R13 ;  /* 0x0000000800097223 */ /* 0x002fca000000000d */
        /* <DEDUP_REMOVED lines=60> */
[----:B------:R-:W-:Y:S04]  /*06a0*/  STG.E desc[UR6][R2.64], R9 ;  /* 0x0000000902007986 */ /* 0x000fe8000c101906 */
        /* <DEDUP_REMOVED lines=8> */
[----:B------:R-:W3:Y:S04]  /*0730*/  LDG.E R0, desc[UR6][R6.64+0x44] ;  /* 0x0000440606007981 */ /* 0x000ee8000c1e1900 */
[----:B------:R-:W3:Y:S02]  /*0740*/  LDG.E R8, desc[UR6][R4.64+0x88000] ;  /* 0x0880000604087981 */ /* 0x000ee4000c1e1900 */
[----:B---3--:R-:W-:-:S05]  /*0750*/  FFMA R15, R0, R8, R13 ;  /* 0x00000008000f7223 */ /* 0x008fca000000000d */
[----:B------:R-:W-:Y:S04]  /*0760*/  STG.E desc[UR6][R2.64], R15 ;  /* 0x0000000f02007986 */ /* 0x000fe8000c101906 */
        /* <DEDUP_REMOVED lines=32> */
[----:B------:R-:W2:Y:S04]  /*0970*/  LDG.E R0, desc[UR6][R6.64+0x68] ;  /* 0x0000680606007981 */ /* 0x000ea8000c1e1900 */
[----:B------:R-:W2:Y:S02]  /*0980*/  LDG.E R8, desc[UR6][R4.64+0xd0000] ;  /* 0x0d00000604087981 */ /* 0x000ea4000c1e1900 */
[----:B--2---:R-:W-:-:S05]  /*0990*/  FFMA R15, R0, R8, R13 ;  /* 0x00000008000f7223 */ /* 0x004fca000000000d */
[----:B------:R1:W-:Y:S04]  /*09a0*/  STG.E desc[UR6][R2.64], R15 ;  /* 0x0000000f02007986 */ /* 0x0003e8000c101906 */
[----:B------:R2:W4:Y:S04]  /*09b0*/  LDG.E R0, desc[UR6][R6.64+0x6c] ;  /* 0x00006c0606007981 */ /* 0x000528000c1e1900 */
[----:B---3--:R-:W4:Y:S01]  /*09c0*/  LDG.E R9, desc[UR6][R4.64+0xd8000] ;  /* 0x0d80000604097981 */ /* 0x008f22000c1e1900 */
[----:B------:R-:W-:Y:S01]  /*09d0*/  UIADD3 UR4, UPT, UPT, UR4, 0x20, URZ ;  /* 0x0000002004047890 */ /* 0x000fe2000fffe0ff */
[----:B------:R-:W-:-:S03]  /*09e0*/  IADD3 R8, P0, PT, R6, 0x80, RZ ;  /* 0x0000008006087810 */ /* 0x000fc60007f1e0ff */
[----:B------:R-:W-:Y:S01]  /*09f0*/  UISETP.NE.AND UP0, UPT, UR4, 0x2000, UPT ;  /* 0x000020000400788c */ /* 0x000fe2000bf05270 */
[----:B--2---:R-:W-:Y:S01]  /*0a00*/  IADD3.X R7, PT, PT, RZ, R7, RZ, P0, !PT ;  /* 0x00000007ff077210 */ /* 0x004fe200007fe4ff */
[----:B----4-:R-:W-:Y:S01]  /*0a10*/  FFMA R9, R0, R9, R15 ;  /* 0x0000000900097223 */ /* 0x010fe2000000000f */
[----:B------:R-:W-:-:S04]  /*0a20*/  IADD3 R0, P1, PT, R4, 0x100000, RZ ;  /* 0x0010000004007810 */ /* 0x000fc80007f3e0ff */
[----:B------:R1:W-:Y:S01]  /*0a30*/  STG.E desc[UR6][R2.64], R9 ;  /* 0x0000000902007986 */ /* 0x0003e2000c101906 */
[----:B------:R-:W-:Y:S01]  /*0a40*/  IADD3.X R5, PT, PT, RZ, R5, RZ, P1, !PT ;  /* 0x00000005ff057210 */ /* 0x000fe20000ffe4ff */
[----:B------:R-:W-:Y:S07]  /*0a50*/  BRA.U UP0, `(.L_x_0) ;  /* 0xfffffff500dc7547 */ /* 0x000fee000b83ffff */
[----:B------:R-:W-:Y:S05]  /*0a60*/  EXIT ;  /* 0x000000000000794d */ /* 0x000fea0003800000 */
.L_x_1:
[----:B------:R-:W-:-:S00]  /*0a70*/  BRA `(.L_x_1) ;  /* 0xfffffffc00fc7947 */ /* 0x000fc0000383ffff */
[----:B------:R-:W-:-:S00]  /*0a80*/  NOP ;  /* 0x0000000000007918 */ /* 0x000fc00000000000 */
[----:B------:R-:W-:-:S00]  /*0a90*/  NOP ;  /* 0x0000000000007918 */ /* 0x000fc00000000000 */
[----:B------:R-:W-:-:S00]  /*0aa0*/  NOP ;  /* 0x0000000000007918 */ /* 0x000fc00000000000 */
[----:B------:R-:W-:-:S00]  /*0ab0*/  NOP ;  /* 0x0000000000007918 */ /* 0x000fc00000000000 */
[----:B------:R-:W-:-:S00]  /*0ac0*/  NOP ;  /* 0x0000000000007918 */ /* 0x000fc00000000000 */
[----:B------:R-:W-:-:S00]  /*0ad0*/  NOP ;  /* 0x0000000000007918 */ /* 0x000fc00000000000 */
[----:B------:R-:W-:-:S00]  /*0ae0*/  NOP ;  /* 0x0000000000007918 */ /* 0x000fc00000000000 */
[----:B------:R-:W-:-:S00]  /*0af0*/  NOP ;  /* 0x0000000000007918 */ /* 0x000fc00000000000 */
.L_x_2:


//--------------------- .nv.shared.reserved.0     --------------------------
	.section	.nv.shared.reserved.0,"aw",@nobits
	.weak		__nv_reservedSMEM_offset_0_alias
	.size		__nv_reservedSMEM_offset_0_alias, 0, 64
	.other		__nv_reservedSMEM_offset_0_alias,@"STO_CUDA_RESERVED_SHARED STV_DEFAULT"
__nv_reservedSMEM_offset_0_alias:
	.zero		0
	.zero		64


//--------------------- .nv.constant0._Z6matmulPfS_S_ --------------------------
	.section	.nv.constant0._Z6matmulPfS_S_,"a",@progbits
	.sectionflags	@""
	.align	4
.nv.constant0._Z6matmulPfS_S_:
	.zero		920


//--------------------- SYMBOLS --------------------------

	.type		.nv.reservedSmem.offset0,@object
	.size		.nv.reservedSmem.offset0,0x4
